//
// Generated by NVIDIA NVVM Compiler
//
// Compiler Build ID: CL-36424714
// Cuda compilation tools, release 13.0, V13.0.88
// Based on NVVM 20.0.0
//

.version 9.0
.target sm_100
.address_size 64

	// .globl	_Z7copy3d_PdS_iiiiiiiii

.visible .entry _Z7copy3d_PdS_iiiiiiiii(
	.param .u64 .ptr .align 1 _Z7copy3d_PdS_iiiiiiiii_param_0,
	.param .u64 .ptr .align 1 _Z7copy3d_PdS_iiiiiiiii_param_1,
	.param .u32 _Z7copy3d_PdS_iiiiiiiii_param_2,
	.param .u32 _Z7copy3d_PdS_iiiiiiiii_param_3,
	.param .u32 _Z7copy3d_PdS_iiiiiiiii_param_4,
	.param .u32 _Z7copy3d_PdS_iiiiiiiii_param_5,
	.param .u32 _Z7copy3d_PdS_iiiiiiiii_param_6,
	.param .u32 _Z7copy3d_PdS_iiiiiiiii_param_7,
	.param .u32 _Z7copy3d_PdS_iiiiiiiii_param_8,
	.param .u32 _Z7copy3d_PdS_iiiiiiiii_param_9,
	.param .u32 _Z7copy3d_PdS_iiiiiiiii_param_10
)
{
	.reg .pred 	%p<7>;
	.reg .b32 	%r<62>;
	.reg .b64 	%rd<9>;
	.reg .b64 	%fd<2>;

	ld.param.u64 	%rd3, [_Z7copy3d_PdS_iiiiiiiii_param_0];
	ld.param.u64 	%rd4, [_Z7copy3d_PdS_iiiiiiiii_param_1];
	ld.param.u32 	%r28, [_Z7copy3d_PdS_iiiiiiiii_param_3];
	ld.param.u32 	%r29, [_Z7copy3d_PdS_iiiiiiiii_param_4];
	ld.param.u32 	%r30, [_Z7copy3d_PdS_iiiiiiiii_param_5];
	ld.param.u32 	%r31, [_Z7copy3d_PdS_iiiiiiiii_param_6];
	ld.param.u32 	%r32, [_Z7copy3d_PdS_iiiiiiiii_param_7];
	ld.param.u32 	%r33, [_Z7copy3d_PdS_iiiiiiiii_param_8];
	ld.param.u32 	%r34, [_Z7copy3d_PdS_iiiiiiiii_param_9];
	ld.param.u32 	%r35, [_Z7copy3d_PdS_iiiiiiiii_param_10];
	mov.u32 	%r36, %tid.z;
	mov.u32 	%r37, %ctaid.z;
	mov.u32 	%r1, %ntid.z;
	mad.lo.s32 	%r51, %r37, %r1, %r36;
	setp.ge.s32 	%p1, %r51, %r30;
	@%p1 bra 	$L__BB0_9;
	mov.u32 	%r38, %ntid.x;
	mov.u32 	%r39, %ntid.y;
	mov.u32 	%r40, %nctaid.x;
	mul.lo.s32 	%r3, %r40, %r38;
	mov.u32 	%r41, %nctaid.z;
	mul.lo.s32 	%r4, %r41, %r1;
	mov.u32 	%r42, %nctaid.y;
	mul.lo.s32 	%r5, %r42, %r39;
	mov.u32 	%r43, %ctaid.y;
	mov.u32 	%r44, %tid.y;
	mad.lo.s32 	%r61, %r43, %r39, %r44;
	mov.u32 	%r45, %ctaid.x;
	mov.u32 	%r46, %tid.x;
	mad.lo.s32 	%r59, %r45, %r38, %r46;
	cvta.to.global.u64 	%rd1, %rd3;
	cvta.to.global.u64 	%rd2, %rd4;
$L__BB0_2:
	setp.ge.s32 	%p2, %r61, %r31;
	@%p2 bra 	$L__BB0_8;
	add.s32 	%r47, %r51, %r33;
	mad.lo.s32 	%r11, %r47, %r28, %r34;
	mul.lo.s32 	%r12, %r51, %r31;
$L__BB0_4:
	setp.ge.s32 	%p3, %r59, %r32;
	@%p3 bra 	$L__BB0_7;
	add.s32 	%r48, %r11, %r61;
	add.s32 	%r49, %r61, %r12;
	add.s32 	%r50, %r35, %r59;
	mad.lo.s32 	%r57, %r48, %r29, %r50;
	mad.lo.s32 	%r56, %r49, %r32, %r59;
$L__BB0_6:
	mul.wide.s32 	%rd5, %r57, 8;
	add.s64 	%rd6, %rd1, %rd5;
	mul.wide.s32 	%rd7, %r56, 8;
	add.s64 	%rd8, %rd2, %rd7;
	ld.global.f64 	%fd1, [%rd6];
	st.global.f64 	[%rd8], %fd1;
	add.s32 	%r59, %r59, %r3;
	add.s32 	%r57, %r57, %r3;
	add.s32 	%r56, %r56, %r3;
	setp.lt.s32 	%p4, %r59, %r32;
	@%p4 bra 	$L__BB0_6;
$L__BB0_7:
	add.s32 	%r61, %r61, %r5;
	setp.lt.s32 	%p5, %r61, %r31;
	@%p5 bra 	$L__BB0_4;
$L__BB0_8:
	add.s32 	%r51, %r51, %r4;
	setp.lt.s32 	%p6, %r51, %r30;
	@%p6 bra 	$L__BB0_2;
$L__BB0_9:
	ret;

}
	// .globl	_Z15copy3d_fortran_PdS_iiiiiiiii
.visible .entry _Z15copy3d_fortran_PdS_iiiiiiiii(
	.param .u64 .ptr .align 1 _Z15copy3d_fortran_PdS_iiiiiiiii_param_0,
	.param .u64 .ptr .align 1 _Z15copy3d_fortran_PdS_iiiiiiiii_param_1,
	.param .u32 _Z15copy3d_fortran_PdS_iiiiiiiii_param_2,
	.param .u32 _Z15copy3d_fortran_PdS_iiiiiiiii_param_3,
	.param .u32 _Z15copy3d_fortran_PdS_iiiiiiiii_param_4,
	.param .u32 _Z15copy3d_fortran_PdS_iiiiiiiii_param_5,
	.param .u32 _Z15copy3d_fortran_PdS_iiiiiiiii_param_6,
	.param .u32 _Z15copy3d_fortran_PdS_iiiiiiiii_param_7,
	.param .u32 _Z15copy3d_fortran_PdS_iiiiiiiii_param_8,
	.param .u32 _Z15copy3d_fortran_PdS_iiiiiiiii_param_9,
	.param .u32 _Z15copy3d_fortran_PdS_iiiiiiiii_param_10
)
{
	.reg .pred 	%p<7>;
	.reg .b32 	%r<62>;
	.reg .b64 	%rd<9>;
	.reg .b64 	%fd<2>;

	ld.param.u64 	%rd3, [_Z15copy3d_fortran_PdS_iiiiiiiii_param_0];
	ld.param.u64 	%rd4, [_Z15copy3d_fortran_PdS_iiiiiiiii_param_1];
	ld.param.u32 	%r28, [_Z15copy3d_fortran_PdS_iiiiiiiii_param_2];
	ld.param.u32 	%r29, [_Z15copy3d_fortran_PdS_iiiiiiiii_param_3];
	ld.param.u32 	%r30, [_Z15copy3d_fortran_PdS_iiiiiiiii_param_5];
	ld.param.u32 	%r31, [_Z15copy3d_fortran_PdS_iiiiiiiii_param_6];
	ld.param.u32 	%r32, [_Z15copy3d_fortran_PdS_iiiiiiiii_param_7];
	ld.param.u32 	%r33, [_Z15copy3d_fortran_PdS_iiiiiiiii_param_8];
	ld.param.u32 	%r34, [_Z15copy3d_fortran_PdS_iiiiiiiii_param_9];
	ld.param.u32 	%r35, [_Z15copy3d_fortran_PdS_iiiiiiiii_param_10];
	mov.u32 	%r36, %tid.z;
	mov.u32 	%r37, %ctaid.z;
	mov.u32 	%r1, %ntid.z;
	mad.lo.s32 	%r51, %r37, %r1, %r36;
	setp.ge.s32 	%p1, %r51, %r32;
	@%p1 bra 	$L__BB1_9;
	mov.u32 	%r38, %ntid.x;
	mov.u32 	%r39, %ntid.y;
	mov.u32 	%r40, %nctaid.x;
	mul.lo.s32 	%r3, %r40, %r38;
	mov.u32 	%r41, %nctaid.z;
	mul.lo.s32 	%r4, %r41, %r1;
	mov.u32 	%r42, %nctaid.y;
	mul.lo.s32 	%r5, %r42, %r39;
	mov.u32 	%r43, %ctaid.y;
	mov.u32 	%r44, %tid.y;
	mad.lo.s32 	%r61, %r43, %r39, %r44;
	mov.u32 	%r45, %ctaid.x;
	mov.u32 	%r46, %tid.x;
	mad.lo.s32 	%r59, %r45, %r38, %r46;
	cvta.to.global.u64 	%rd1, %rd3;
	cvta.to.global.u64 	%rd2, %rd4;
$L__BB1_2:
	setp.ge.s32 	%p2, %r61, %r31;
	@%p2 bra 	$L__BB1_8;
	add.s32 	%r47, %r51, %r35;
	mad.lo.s32 	%r11, %r47, %r29, %r34;
	mul.lo.s32 	%r12, %r51, %r31;
$L__BB1_4:
	setp.ge.s32 	%p3, %r59, %r30;
	@%p3 bra 	$L__BB1_7;
	add.s32 	%r48, %r11, %r61;
	add.s32 	%r49, %r61, %r12;
	add.s32 	%r50, %r33, %r59;
	mad.lo.s32 	%r57, %r48, %r28, %r50;
	mad.lo.s32 	%r56, %r49, %r30, %r59;
$L__BB1_6:
	mul.wide.s32 	%rd5, %r57, 8;
	add.s64 	%rd6, %rd1, %rd5;
	mul.wide.s32 	%rd7, %r56, 8;
	add.s64 	%rd8, %rd2, %rd7;
	ld.global.f64 	%fd1, [%rd6];
	st.global.f64 	[%rd8], %fd1;
	add.s32 	%r59, %r59, %r3;
	add.s32 	%r57, %r57, %r3;
	add.s32 	%r56, %r56, %r3;
	setp.lt.s32 	%p4, %r59, %r30;
	@%p4 bra 	$L__BB1_6;
$L__BB1_7:
	add.s32 	%r61, %r61, %r5;
	setp.lt.s32 	%p5, %r61, %r31;
	@%p5 bra 	$L__BB1_4;
$L__BB1_8:
	add.s32 	%r51, %r51, %r4;
	setp.lt.s32 	%p6, %r51, %r32;
	@%p6 bra 	$L__BB1_2;
$L__BB1_9:
	ret;

}


// ===== COMPILED SASS (sm_100) =====

	.target	sm_100

	.elftype	@"ET_EXEC"


//--------------------- .note.nv.tkinfo           --------------------------
	.section	.note.nv.tkinfo,"",@"SHT_NOTE"
	.sectionflags	@"SHF_NOTE_NV_TKINFO"
	.tkinfo
        /*0018*/ 	.word	0x00000002
        /*0030*/ 	.string	""
        /*0030*/ 	.string	"ptxas"
        /*0030*/ 	.string	"Cuda compilation tools, release 13.0, V13.0.88"
        /*0030*/ 	.string	"Build cuda_13.0.r13.0/compiler.36424714_0"
        /*0030*/ 	.string	"-arch sm_100 -m 64 "



//--------------------- .note.nv.cuinfo           --------------------------
	.section	.note.nv.cuinfo,"",@"SHT_NOTE"
	.sectionflags	@"SHF_NOTE_NV_CUINFO"
        /*0018*/ 	.short	0x0002
        /*001a*/ 	.short	0x0064
        /*001c*/ 	.short	0x0082
	.zero		2


//--------------------- .nv.info                  --------------------------
	.section	.nv.info,"",@"SHT_CUDA_INFO"
	.align	4


	//----- nvinfo : EIATTR_REGCOUNT
	.align		4
        /*0000*/ 	.byte	0x04, 0x2f
        /*0002*/ 	.short	(.L_1 - .L_0)
	.align		4
.L_0:
        /*0004*/ 	.word	index@(_Z7copy3d_PdS_iiiiiiiii)
        /*0008*/ 	.word	0x00000016


	//----- nvinfo : EIATTR_FRAME_SIZE
	.align		4
.L_1:
        /*000c*/ 	.byte	0x04, 0x11
        /*000e*/ 	.short	(.L_3 - .L_2)
	.align		4
.L_2:
        /*0010*/ 	.word	index@(_Z7copy3d_PdS_iiiiiiiii)
        /*0014*/ 	.word	0x00000000


	//----- nvinfo : EIATTR_REGCOUNT
	.align		4
.L_3:
        /*0018*/ 	.byte	0x04, 0x2f
        /*001a*/ 	.short	(.L_5 - .L_4)
	.align		4
.L_4:
        /*001c*/ 	.word	index@(_Z15copy3d_fortran_PdS_iiiiiiiii)
        /*0020*/ 	.word	0x00000016


	//----- nvinfo : EIATTR_FRAME_SIZE
	.align		4
.L_5:
        /*0024*/ 	.byte	0x04, 0x11
        /*0026*/ 	.short	(.L_7 - .L_6)
	.align		4
.L_6:
        /*0028*/ 	.word	index@(_Z15copy3d_fortran_PdS_iiiiiiiii)
        /*002c*/ 	.word	0x00000000


	//----- nvinfo : EIATTR_MIN_STACK_SIZE
	.align		4
.L_7:
        /*0030*/ 	.byte	0x04, 0x12
        /*0032*/ 	.short	(.L_9 - .L_8)
	.align		4
.L_8:
        /*0034*/ 	.word	index@(_Z15copy3d_fortran_PdS_iiiiiiiii)
        /*0038*/ 	.word	0x00000000


	//----- nvinfo : EIATTR_MIN_STACK_SIZE
	.align		4
.L_9:
        /*003c*/ 	.byte	0x04, 0x12
        /*003e*/ 	.short	(.L_11 - .L_10)
	.align		4
.L_10:
        /*0040*/ 	.word	index@(_Z7copy3d_PdS_iiiiiiiii)
        /*0044*/ 	.word	0x00000000
.L_11:


//--------------------- .nv.compat                --------------------------
	.section	.nv.compat,"",@"SHT_CUDA_COMPAT_INFO"
	.align	4
        /*0000*/ 	.byte	0x02, 0x09, 0x00, 0x00, 0x02, 0x02, 0x01, 0x00, 0x02, 0x05, 0x05, 0x00, 0x03, 0x07, 0x01, 0x01
        /*0010*/ 	.byte	0x02, 0x03, 0x00, 0x00, 0x02, 0x06, 0x01, 0x00, 0x04, 0x0b, 0x08, 0x00, 0x09, 0x00, 0x00, 0x00
        /*0020*/ 	.byte	0x00, 0x00, 0x00, 0x00


//--------------------- .nv.info._Z15copy3d_fortran_PdS_iiiiiiiii --------------------------
	.section	.nv.info._Z15copy3d_fortran_PdS_iiiiiiiii,"",@"SHT_CUDA_INFO"
	.sectionflags	@""
	.align	4


	//----- nvinfo : EIATTR_CUDA_API_VERSION
	.align		4
        /*0000*/ 	.byte	0x04, 0x37
        /*0002*/ 	.short	(.L_13 - .L_12)
.L_12:
        /*0004*/ 	.word	0x00000082


	//----- nvinfo : EIATTR_KPARAM_INFO
	.align		4
.L_13:
        /*0008*/ 	.byte	0x04, 0x17
        /*000a*/ 	.short	(.L_15 - .L_14)
.L_14:
        /*000c*/ 	.word	0x00000000
        /*0010*/ 	.short	0x000a
        /*0012*/ 	.short	0x0030
        /*0014*/ 	.byte	0x00, 0xf0, 0x11, 0x00


	//----- nvinfo : EIATTR_KPARAM_INFO
	.align		4
.L_15:
        /*0018*/ 	.byte	0x04, 0x17
        /*001a*/ 	.short	(.L_17 - .L_16)
.L_16:
        /*001c*/ 	.word	0x00000000
        /*0020*/ 	.short	0x0009
        /*0022*/ 	.short	0x002c
        /*0024*/ 	.byte	0x00, 0xf0, 0x11, 0x00


	//----- nvinfo : EIATTR_KPARAM_INFO
	.align		4
.L_17:
        /*0028*/ 	.byte	0x04, 0x17
        /*002a*/ 	.short	(.L_19 - .L_18)
.L_18:
        /*002c*/ 	.word	0x00000000
        /*0030*/ 	.short	0x0008
        /*0032*/ 	.short	0x0028
        /*0034*/ 	.byte	0x00, 0xf0, 0x11, 0x00


	//----- nvinfo : EIATTR_KPARAM_INFO
	.align		4
.L_19:
        /*0038*/ 	.byte	0x04, 0x17
        /*003a*/ 	.short	(.L_21 - .L_20)
.L_20:
        /*003c*/ 	.word	0x00000000
        /*0040*/ 	.short	0x0007
        /*0042*/ 	.short	0x0024
        /*0044*/ 	.byte	0x00, 0xf0, 0x11, 0x00


	//----- nvinfo : EIATTR_KPARAM_INFO
	.align		4
.L_21:
        /*0048*/ 	.byte	0x04, 0x17
        /*004a*/ 	.short	(.L_23 - .L_22)
.L_22:
        /*004c*/ 	.word	0x00000000
        /*0050*/ 	.short	0x0006
        /*0052*/ 	.short	0x0020
        /*0054*/ 	.byte	0x00, 0xf0, 0x11, 0x00


	//----- nvinfo : EIATTR_KPARAM_INFO
	.align		4
.L_23:
        /*0058*/ 	.byte	0x04, 0x17
        /*005a*/ 	.short	(.L_25 - .L_24)
.L_24:
        /*005c*/ 	.word	0x00000000
        /*0060*/ 	.short	0x0005
        /*0062*/ 	.short	0x001c
        /*0064*/ 	.byte	0x00, 0xf0, 0x11, 0x00


	//----- nvinfo : EIATTR_KPARAM_INFO
	.align		4
.L_25:
        /*0068*/ 	.byte	0x04, 0x17
        /*006a*/ 	.short	(.L_27 - .L_26)
.L_26:
        /*006c*/ 	.word	0x00000000
        /*0070*/ 	.short	0x0004
        /*0072*/ 	.short	0x0018
        /*0074*/ 	.byte	0x00, 0xf0, 0x11, 0x00


	//----- nvinfo : EIATTR_KPARAM_INFO
	.align		4
.L_27:
        /*0078*/ 	.byte	0x04, 0x17
        /*007a*/ 	.short	(.L_29 - .L_28)
.L_28:
        /*007c*/ 	.word	0x00000000
        /*0080*/ 	.short	0x0003
        /*0082*/ 	.short	0x0014
        /*0084*/ 	.byte	0x00, 0xf0, 0x11, 0x00


	//----- nvinfo : EIATTR_KPARAM_INFO
	.align		4
.L_29:
        /*0088*/ 	.byte	0x04, 0x17
        /*008a*/ 	.short	(.L_31 - .L_30)
.L_30:
        /*008c*/ 	.word	0x00000000
        /*0090*/ 	.short	0x0002
        /*0092*/ 	.short	0x0010
        /*0094*/ 	.byte	0x00, 0xf0, 0x11, 0x00


	//----- nvinfo : EIATTR_KPARAM_INFO
	.align		4
.L_31:
        /*0098*/ 	.byte	0x04, 0x17
        /*009a*/ 	.short	(.L_33 - .L_32)
.L_32:
        /*009c*/ 	.word	0x00000000
        /*00a0*/ 	.short	0x0001
        /*00a2*/ 	.short	0x0008
        /*00a4*/ 	.byte	0x00, 0xf5, 0x21, 0x00


	//----- nvinfo : EIATTR_KPARAM_INFO
	.align		4
.L_33:
        /*00a8*/ 	.byte	0x04, 0x17
        /*00aa*/ 	.short	(.L_35 - .L_34)
.L_34:
        /*00ac*/ 	.word	0x00000000
        /*00b0*/ 	.short	0x0000
        /*00b2*/ 	.short	0x0000
        /*00b4*/ 	.byte	0x00, 0xf5, 0x21, 0x00


	//----- nvinfo : EIATTR_SPARSE_MMA_MASK
	.align		4
.L_35:
        /*00b8*/ 	.byte	0x03, 0x50
        /*00ba*/ 	.short	0x0000


	//----- nvinfo : EIATTR_MAXREG_COUNT
	.align		4
        /*00bc*/ 	.byte	0x03, 0x1b
        /*00be*/ 	.short	0x00ff


	//----- nvinfo : EIATTR_MERCURY_ISA_VERSION
	.align		4
        /*00c0*/ 	.byte	0x03, 0x5f
        /*00c2*/ 	.short	0x0101


	//----- nvinfo : EIATTR_VRC_CTA_INIT_COUNT
	.align		4
        /*00c4*/ 	.byte	0x02, 0x4a
	.zero		1
	.zero		1


	//----- nvinfo : EIATTR_EXIT_INSTR_OFFSETS
	.align		4
        /*00c8*/ 	.byte	0x04, 0x1c
        /*00ca*/ 	.short	(.L_37 - .L_36)


	//   ....[0]....
.L_36:
        /*00cc*/ 	.word	0x00000070


	//   ....[1]....
        /*00d0*/ 	.word	0x00000410


	//----- nvinfo : EIATTR_CRS_STACK_SIZE
	.align		4
.L_37:
        /*00d4*/ 	.byte	0x04, 0x1e
        /*00d6*/ 	.short	(.L_39 - .L_38)
.L_38:
        /*00d8*/ 	.word	0x00000000


	//----- nvinfo : EIATTR_CBANK_PARAM_SIZE
	.align		4
.L_39:
        /*00dc*/ 	.byte	0x03, 0x19
        /*00de*/ 	.short	0x0034


	//----- nvinfo : EIATTR_PARAM_CBANK
	.align		4
        /*00e0*/ 	.byte	0x04, 0x0a
        /*00e2*/ 	.short	(.L_41 - .L_40)
	.align		4
.L_40:
        /*00e4*/ 	.word	index@(.nv.constant0._Z15copy3d_fortran_PdS_iiiiiiiii)
        /*00e8*/ 	.short	0x0380
        /*00ea*/ 	.short	0x0034


	//----- nvinfo : EIATTR_SW_WAR
	.align		4
.L_41:
        /*00ec*/ 	.byte	0x04, 0x36
        /*00ee*/ 	.short	(.L_43 - .L_42)
.L_42:
        /*00f0*/ 	.word	0x00000008
.L_43:


//--------------------- .nv.info._Z7copy3d_PdS_iiiiiiiii --------------------------
	.section	.nv.info._Z7copy3d_PdS_iiiiiiiii,"",@"SHT_CUDA_INFO"
	.sectionflags	@""
	.align	4


	//----- nvinfo : EIATTR_CUDA_API_VERSION
	.align		4
        /*0000*/ 	.byte	0x04, 0x37
        /*0002*/ 	.short	(.L_45 - .L_44)
.L_44:
        /*0004*/ 	.word	0x00000082


	//----- nvinfo : EIATTR_KPARAM_INFO
	.align		4
.L_45:
        /*0008*/ 	.byte	0x04, 0x17
        /*000a*/ 	.short	(.L_47 - .L_46)
.L_46:
        /*000c*/ 	.word	0x00000000
        /*0010*/ 	.short	0x000a
        /*0012*/ 	.short	0x0030
        /*0014*/ 	.byte	0x00, 0xf0, 0x11, 0x00


	//----- nvinfo : EIATTR_KPARAM_INFO
	.align		4
.L_47:
        /*0018*/ 	.byte	0x04, 0x17
        /*001a*/ 	.short	(.L_49 - .L_48)
.L_48:
        /*001c*/ 	.word	0x00000000
        /*0020*/ 	.short	0x0009
        /*0022*/ 	.short	0x002c
        /*0024*/ 	.byte	0x00, 0xf0, 0x11, 0x00


	//----- nvinfo : EIATTR_KPARAM_INFO
	.align		4
.L_49:
        /*0028*/ 	.byte	0x04, 0x17
        /*002a*/ 	.short	(.L_51 - .L_50)
.L_50:
        /*002c*/ 	.word	0x00000000
        /*0030*/ 	.short	0x0008
        /*0032*/ 	.short	0x0028
        /*0034*/ 	.byte	0x00, 0xf0, 0x11, 0x00


	//----- nvinfo : EIATTR_KPARAM_INFO
	.align		4
.L_51:
        /*0038*/ 	.byte	0x04, 0x17
        /*003a*/ 	.short	(.L_53 - .L_52)
.L_52:
        /*003c*/ 	.word	0x00000000
        /*0040*/ 	.short	0x0007
        /*0042*/ 	.short	0x0024
        /*0044*/ 	.byte	0x00, 0xf0, 0x11, 0x00


	//----- nvinfo : EIATTR_KPARAM_INFO
	.align		4
.L_53:
        /*0048*/ 	.byte	0x04, 0x17
        /*004a*/ 	.short	(.L_55 - .L_54)
.L_54:
        /*004c*/ 	.word	0x00000000
        /*0050*/ 	.short	0x0006
        /*0052*/ 	.short	0x0020
        /*0054*/ 	.byte	0x00, 0xf0, 0x11, 0x00


	//----- nvinfo : EIATTR_KPARAM_INFO
	.align		4
.L_55:
        /*0058*/ 	.byte	0x04, 0x17
        /*005a*/ 	.short	(.L_57 - .L_56)
.L_56:
        /*005c*/ 	.word	0x00000000
        /*0060*/ 	.short	0x0005
        /*0062*/ 	.short	0x001c
        /*0064*/ 	.byte	0x00, 0xf0, 0x11, 0x00


	//----- nvinfo : EIATTR_KPARAM_INFO
	.align		4
.L_57:
        /*0068*/ 	.byte	0x04, 0x17
        /*006a*/ 	.short	(.L_59 - .L_58)
.L_58:
        /*006c*/ 	.word	0x00000000
        /*0070*/ 	.short	0x0004
        /*0072*/ 	.short	0x0018
        /*0074*/ 	.byte	0x00, 0xf0, 0x11, 0x00


	//----- nvinfo : EIATTR_KPARAM_INFO
	.align		4
.L_59:
        /*0078*/ 	.byte	0x04, 0x17
        /*007a*/ 	.short	(.L_61 - .L_60)
.L_60:
        /*007c*/ 	.word	0x00000000
        /*0080*/ 	.short	0x0003
        /*0082*/ 	.short	0x0014
        /*0084*/ 	.byte	0x00, 0xf0, 0x11, 0x00


	//----- nvinfo : EIATTR_KPARAM_INFO
	.align		4
.L_61:
        /*0088*/ 	.byte	0x04, 0x17
        /*008a*/ 	.short	(.L_63 - .L_62)
.L_62:
        /*008c*/ 	.word	0x00000000
        /*0090*/ 	.short	0x0002
        /*0092*/ 	.short	0x0010
        /*0094*/ 	.byte	0x00, 0xf0, 0x11, 0x00


	//----- nvinfo : EIATTR_KPARAM_INFO
	.align		4
.L_63:
        /*0098*/ 	.byte	0x04, 0x17
        /*009a*/ 	.short	(.L_65 - .L_64)
.L_64:
        /*009c*/ 	.word	0x00000000
        /*00a0*/ 	.short	0x0001
        /*00a2*/ 	.short	0x0008
        /*00a4*/ 	.byte	0x00, 0xf5, 0x21, 0x00


	//----- nvinfo : EIATTR_KPARAM_INFO
	.align		4
.L_65:
        /*00a8*/ 	.byte	0x04, 0x17
        /*00aa*/ 	.short	(.L_67 - .L_66)
.L_66:
        /*00ac*/ 	.word	0x00000000
        /*00b0*/ 	.short	0x0000
        /*00b2*/ 	.short	0x0000
        /*00b4*/ 	.byte	0x00, 0xf5, 0x21, 0x00


	//----- nvinfo : EIATTR_SPARSE_MMA_MASK
	.align		4
.L_67:
        /*00b8*/ 	.byte	0x03, 0x50
        /*00ba*/ 	.short	0x0000


	//----- nvinfo : EIATTR_MAXREG_COUNT
	.align		4
        /*00bc*/ 	.byte	0x03, 0x1b
        /*00be*/ 	.short	0x00ff


	//----- nvinfo : EIATTR_MERCURY_ISA_VERSION
	.align		4
        /*00c0*/ 	.byte	0x03, 0x5f
        /*00c2*/ 	.short	0x0101


	//----- nvinfo : EIATTR_VRC_CTA_INIT_COUNT
	.align		4
        /*00c4*/ 	.byte	0x02, 0x4a
	.zero		1
	.zero		1


	//----- nvinfo : EIATTR_EXIT_INSTR_OFFSETS
	.align		4
        /*00c8*/ 	.byte	0x04, 0x1c
        /*00ca*/ 	.short	(.L_69 - .L_68)


	//   ....[0]....
.L_68:
        /*00cc*/ 	.word	0x00000070


	//   ....[1]....
        /*00d0*/ 	.word	0x00000400


	//----- nvinfo : EIATTR_CRS_STACK_SIZE
	.align		4
.L_69:
        /*00d4*/ 	.byte	0x04, 0x1e
        /*00d6*/ 	.short	(.L_71 - .L_70)
.L_70:
        /*00d8*/ 	.word	0x00000000


	//----- nvinfo : EIATTR_CBANK_PARAM_SIZE
	.align		4
.L_71:
        /*00dc*/ 	.byte	0x03, 0x19
        /*00de*/ 	.short	0x0034


	//----- nvinfo : EIATTR_PARAM_CBANK
	.align		4
        /*00e0*/ 	.byte	0x04, 0x0a
        /*00e2*/ 	.short	(.L_73 - .L_72)
	.align		4
.L_72:
        /*00e4*/ 	.word	index@(.nv.constant0._Z7copy3d_PdS_iiiiiiiii)
        /*00e8*/ 	.short	0x0380
        /*00ea*/ 	.short	0x0034


	//----- nvinfo : EIATTR_SW_WAR
	.align		4
.L_73:
        /*00ec*/ 	.byte	0x04, 0x36
        /*00ee*/ 	.short	(.L_75 - .L_74)
.L_74:
        /*00f0*/ 	.word	0x00000008
.L_75:


//--------------------- .nv.callgraph             --------------------------
	.section	.nv.callgraph,"",@"SHT_CUDA_CALLGRAPH"
	.align	4
	.sectionentsize	8
	.align		4
        /*0000*/ 	.word	0x00000000
	.align		4
        /*0004*/ 	.word	0xffffffff
	.align		4
        /*0008*/ 	.word	0x00000000
	.align		4
        /*000c*/ 	.word	0xfffffffe
	.align		4
        /*0010*/ 	.word	0x00000000
	.align		4
        /*0014*/ 	.word	0xfffffffd
	.align		4
        /*0018*/ 	.word	0x00000000
	.align		4
        /*001c*/ 	.word	0xfffffffc


//--------------------- .text._Z15copy3d_fortran_PdS_iiiiiiiii --------------------------
	.section	.text._Z15copy3d_fortran_PdS_iiiiiiiii,"ax",@progbits
	.align	128
        .global         _Z15copy3d_fortran_PdS_iiiiiiiii
        .type           _Z15copy3d_fortran_PdS_iiiiiiiii,@function
        .size           _Z15copy3d_fortran_PdS_iiiiiiiii,(.L_x_16 - _Z15copy3d_fortran_PdS_iiiiiiiii)
        .other          _Z15copy3d_fortran_PdS_iiiiiiiii,@"STO_CUDA_ENTRY STV_DEFAULT"
_Z15copy3d_fortran_PdS_iiiiiiiii:
.text._Z15copy3d_fortran_PdS_iiiiiiiii:
[----:B------:R-:W-:Y:S01]  /*0000*/  LDC R1, c[0x0][0x37c] ;  /* 0x0000df00ff017b82 */ /* 0x000fe20000000800 */
[----:B------:R-:W0:Y:S07]  /*0010*/  S2R R0, SR_TID.Z ;  /* 0x0000000000007919 */ /* 0x000e2e0000002300 */
[----:B------:R-:W0:Y:S01]  /*0020*/  S2UR UR4, SR_CTAID.Z ;  /* 0x00000000000479c3 */ /* 0x000e220000002700 */
[----:B------:R-:W1:Y:S07]  /*0030*/  LDCU UR5, c[0x0][0x3a4] ;  /* 0x00007480ff0577ac */ /* 0x000e6e0008000800 */
[----:B------:R-:W0:Y:S02]  /*0040*/  LDC R11, c[0x0][0x368] ;  /* 0x0000da00ff0b7b82 */ /* 0x000e240000000800 */
[----:B0-----:R-:W-:-:S05]  /*0050*/  IMAD R0, R11, UR4, R0 ;  /* 0x000000040b007c24 */ /* 0x001fca000f8e0200 */
[----:B-1----:R-:W-:-:S13]  /*0060*/  ISETP.GE.AND P0, PT, R0, UR5, PT ;  /* 0x0000000500007c0c */ /* 0x002fda000bf06270 */
[----:B------:R-:W-:Y:S05]  /*0070*/  @P0 EXIT ;  /* 0x000000000000094d */ /* 0x000fea0003800000 */
[----:B------:R-:W0:Y:S01]  /*0080*/  S2R R13, SR_CTAID.Y ;  /* 0x00000000000d7919 */ /* 0x000e220000002600 */
[----:B------:R-:W1:Y:S01]  /*0090*/  LDCU UR6, c[0x0][0x360] ;  /* 0x00006c00ff0677ac */ /* 0x000e620008000800 */
[----:B------:R-:W2:Y:S01]  /*00a0*/  S2R R10, SR_CTAID.X ;  /* 0x00000000000a7919 */ /* 0x000ea20000002500 */
[----:B------:R-:W3:Y:S01]  /*00b0*/  LDCU UR7, c[0x0][0x364] ;  /* 0x00006c80ff0777ac */ /* 0x000ee20008000800 */
[----:B------:R-:W2:Y:S01]  /*00c0*/  S2R R3, SR_TID.X ;  /* 0x0000000000037919 */ /* 0x000ea20000002100 */
[----:B------:R-:W1:Y:S01]  /*00d0*/  LDCU UR4, c[0x0][0x370] ;  /* 0x00006e00ff0477ac */ /* 0x000e620008000800 */
[----:B------:R-:W0:Y:S01]  /*00e0*/  S2R R2, SR_TID.Y ;  /* 0x0000000000027919 */ /* 0x000e220000002200 */
[----:B------:R-:W4:Y:S01]  /*00f0*/  LDCU UR8, c[0x0][0x378] ;  /* 0x00006f00ff0877ac */ /* 0x000f220008000800 */
[----:B------:R-:W3:Y:S01]  /*0100*/  LDCU UR5, c[0x0][0x374] ;  /* 0x00006e80ff0577ac */ /* 0x000ee20008000800 */
[----:B------:R-:W0:Y:S01]  /*0110*/  LDCU.64 UR10, c[0x0][0x358] ;  /* 0x00006b00ff0a77ac */ /* 0x000e220008000a00 */
[----:B-1----:R-:W-:Y:S01]  /*0120*/  UIMAD UR4, UR6, UR4, URZ ;  /* 0x00000004060472a4 */ /* 0x002fe2000f8e02ff */
[----:B----4-:R-:W-:Y:S01]  /*0130*/  IMAD R11, R11, UR8, RZ ;  /* 0x000000080b0b7c24 */ /* 0x010fe2000f8e02ff */
[----:B---3--:R-:W-:Y:S01]  /*0140*/  UIMAD UR5, UR7, UR5, URZ ;  /* 0x00000005070572a4 */ /* 0x008fe2000f8e02ff */
[----:B--2---:R-:W-:-:S02]  /*0150*/  IMAD R10, R10, UR6, R3 ;  /* 0x000000060a0a7c24 */ /* 0x004fc4000f8e0203 */
[----:B0-----:R-:W-:-:S09]  /*0160*/  IMAD R13, R13, UR7, R2 ;  /* 0x000000070d0d7c24 */ /* 0x001fd2000f8e0202 */
.L_x_6:
[----:B0-----:R-:W0:Y:S01]  /*0170*/  LDCU UR6, c[0x0][0x3a0] ;  /* 0x00007400ff0677ac */ /* 0x001e220008000800 */
[----:B------:R-:W-:Y:S01]  /*0180*/  BSSY.RECONVERGENT B0, `(.L_x_0) ;  /* 0x0000024000007945 */ /* 0x000fe20003800200 */
[----:B0-----:R-:W-:-:S13]  /*0190*/  ISETP.GE.AND P0, PT, R13, UR6, PT ;  /* 0x000000060d007c0c */ /* 0x001fda000bf06270 */
[----:B------:R-:W-:Y:S05]  /*01a0*/  @P0 BRA `(.L_x_1) ;  /* 0x0000000000840947 */ /* 0x000fea0003800000 */
[----:B------:R-:W0:Y:S01]  /*01b0*/  LDC R3, c[0x0][0x3ac] ;  /* 0x0000eb00ff037b82 */ /* 0x000e220000000800 */
[----:B------:R-:W1:Y:S01]  /*01c0*/  LDCU UR6, c[0x0][0x3b0] ;  /* 0x00007600ff0677ac */ /* 0x000e620008000800 */
[----:B------:R-:W0:Y:S01]  /*01d0*/  LDCU UR7, c[0x0][0x394] ;  /* 0x00007280ff0777ac */ /* 0x000e220008000800 */
[----:B-1----:R-:W-:-:S05]  /*01e0*/  IADD3 R2, PT, PT, R0, UR6, RZ ;  /* 0x0000000600027c10 */ /* 0x002fca000fffe0ff */
[----:B0-----:R-:W-:-:S07]  /*01f0*/  IMAD R12, R2, UR7, R3 ;  /* 0x00000007020c7c24 */ /* 0x001fce000f8e0203 */
.L_x_5:
[----:B0-----:R-:W0:Y:S01]  /*0200*/  LDC R19, c[0x0][0x39c] ;  /* 0x0000e700ff137b82 */ /* 0x001e220000000800 */
[----:B------:R-:W-:Y:S01]  /*0210*/  BSSY.RECONVERGENT B1, `(.L_x_2) ;  /* 0x0000016000017945 */ /* 0x000fe20003800200 */
[----:B0-----:R-:W-:-:S13]  /*0220*/  ISETP.GE.AND P0, PT, R10, R19, PT ;  /* 0x000000130a00720c */ /* 0x001fda0003f06270 */
[----:B------:R-:W-:Y:S05]  /*0230*/  @P0 BRA `(.L_x_3) ;  /* 0x00000000004c0947 */ /* 0x000fea0003800000 */
[----:B------:R-:W0:Y:S01]  /*0240*/  LDCU UR6, c[0x0][0x3a8] ;  /* 0x00007500ff0677ac */ /* 0x000e220008000800 */
[----:B------:R-:W1:Y:S01]  /*0250*/  LDC.64 R2, c[0x0][0x380] ;  /* 0x0000e000ff027b82 */ /* 0x000e620000000a00 */
[----:B------:R-:W-:Y:S01]  /*0260*/  IADD3 R6, PT, PT, R12, R13, RZ ;  /* 0x0000000d0c067210 */ /* 0x000fe20007ffe0ff */
[----:B------:R-:W2:Y:S01]  /*0270*/  LDCU UR8, c[0x0][0x3a0] ;  /* 0x00007400ff0877ac */ /* 0x000ea20008000800 */
[----:B------:R-:W3:Y:S05]  /*0280*/  LDCU UR7, c[0x0][0x390] ;  /* 0x00007200ff0777ac */ /* 0x000eea0008000800 */
[----:B------:R-:W4:Y:S01]  /*0290*/  LDC.64 R4, c[0x0][0x388] ;  /* 0x0000e200ff047b82 */ /* 0x000f220000000a00 */
[----:B0-----:R-:W-:Y:S01]  /*02a0*/  IADD3 R9, PT, PT, R10, UR6, RZ ;  /* 0x000000060a097c10 */ /* 0x001fe2000fffe0ff */
[----:B--2---:R-:W-:-:S04]  /*02b0*/  IMAD R7, R0, UR8, R13 ;  /* 0x0000000800077c24 */ /* 0x004fc8000f8e020d */
[----:B---3--:R-:W-:Y:S02]  /*02c0*/  IMAD R15, R6, UR7, R9 ;  /* 0x00000007060f7c24 */ /* 0x008fe4000f8e0209 */
[----:B------:R-:W-:-:S07]  /*02d0*/  IMAD R17, R7, R19, R10 ;  /* 0x0000001307117224 */ /* 0x000fce00078e020a */
.L_x_4:
[----:B01----:R-:W-:-:S06]  /*02e0*/  IMAD.WIDE R6, R15, 0x8, R2 ;  /* 0x000000080f067825 */ /* 0x003fcc00078e0202 */
[----:B------:R-:W2:Y:S01]  /*02f0*/  LDG.E.64 R6, desc[UR10][R6.64] ;  /* 0x0000000a06067981 */ /* 0x000ea2000c1e1b00 */
[----:B----4-:R-:W-:Y:S01]  /*0300*/  IMAD.WIDE R8, R17, 0x8, R4 ;  /* 0x0000000811087825 */ /* 0x010fe200078e0204 */
[----:B------:R-:W-:-:S03]  /*0310*/  IADD3 R15, PT, PT, R15, UR4, RZ ;  /* 0x000000040f0f7c10 */ /* 0x000fc6000fffe0ff */
[----:B------:R-:W-:Y:S02]  /*0320*/  VIADD R10, R10, UR4 ;  /* 0x000000040a0a7c36 */ /* 0x000fe40008000000 */
[----:B------:R-:W-:-:S03]  /*0330*/  VIADD R17, R17, UR4 ;  /* 0x0000000411117c36 */ /* 0x000fc60008000000 */
[----:B------:R-:W-:Y:S01]  /*0340*/  ISETP.GE.AND P0, PT, R10, R19, PT ;  /* 0x000000130a00720c */ /* 0x000fe20003f06270 */
[----:B--2---:R0:W-:-:S12]  /*0350*/  STG.E.64 desc[UR10][R8.64], R6 ;  /* 0x0000000608007986 */ /* 0x0041d8000c101b0a */
[----:B------:R-:W-:Y:S05]  /*0360*/  @!P0 BRA `(.L_x_4) ;  /* 0xfffffffc00dc8947 */ /* 0x000fea000383ffff */
.L_x_3:
[----:B------:R-:W-:Y:S05]  /*0370*/  BSYNC.RECONVERGENT B1 ;  /* 0x0000000000017941 */ /* 0x000fea0003800200 */
.L_x_2:
[----:B------:R-:W1:Y:S01]  /*0380*/  LDCU UR6, c[0x0][0x3a0] ;  /* 0x00007400ff0677ac */ /* 0x000e620008000800 */
[----:B------:R-:W-:-:S04]  /*0390*/  IADD3 R13, PT, PT, R13, UR5, RZ ;  /* 0x000000050d0d7c10 */ /* 0x000fc8000fffe0ff */
[----:B-1----:R-:W-:-:S13]  /*03a0*/  ISETP.GE.AND P0, PT, R13, UR6, PT ;  /* 0x000000060d007c0c */ /* 0x002fda000bf06270 */
[----:B------:R-:W-:Y:S05]  /*03b0*/  @!P0 BRA `(.L_x_5) ;  /* 0xfffffffc00908947 */ /* 0x000fea000383ffff */
.L_x_1:
[----:B------:R-:W-:Y:S05]  /*03c0*/  BSYNC.RECONVERGENT B0 ;  /* 0x0000000000007941 */ /* 0x000fea0003800200 */
.L_x_0:
[----:B------:R-:W1:Y:S01]  /*03d0*/  LDCU UR6, c[0x0][0x3a4] ;  /* 0x00007480ff0677ac */ /* 0x000e620008000800 */
[----:B------:R-:W-:-:S04]  /*03e0*/  IADD3 R0, PT, PT, R11, R0, RZ ;  /* 0x000000000b007210 */ /* 0x000fc80007ffe0ff */
[----:B-1----:R-:W-:-:S13]  /*03f0*/  ISETP.GE.AND P0, PT, R0, UR6, PT ;  /* 0x0000000600007c0c */ /* 0x002fda000bf06270 */
[----:B------:R-:W-:Y:S05]  /*0400*/  @!P0 BRA `(.L_x_6) ;  /* 0xfffffffc00588947 */ /* 0x000fea000383ffff */
[----:B------:R-:W-:Y:S05]  /*0410*/  EXIT ;  /* 0x000000000000794d */ /* 0x000fea0003800000 */
.L_x_7:
[----:B------:R-:W-:-:S00]  /*0420*/  BRA `(.L_x_7) ;  /* 0xfffffffc00fc7947 */ /* 0x000fc0000383ffff */
[----:B------:R-:W-:-:S00]  /*0430*/  NOP ;  /* 0x0000000000007918 */ /* 0x000fc00000000000 */
        /* <DEDUP_REMOVED lines=12> */
.L_x_16:


//--------------------- .text._Z7copy3d_PdS_iiiiiiiii --------------------------
	.section	.text._Z7copy3d_PdS_iiiiiiiii,"ax",@progbits
	.align	128
        .global         _Z7copy3d_PdS_iiiiiiiii
        .type           _Z7copy3d_PdS_iiiiiiiii,@function
        .size           _Z7copy3d_PdS_iiiiiiiii,(.L_x_17 - _Z7copy3d_PdS_iiiiiiiii)
        .other          _Z7copy3d_PdS_iiiiiiiii,@"STO_CUDA_ENTRY STV_DEFAULT"
_Z7copy3d_PdS_iiiiiiiii:
.text._Z7copy3d_PdS_iiiiiiiii:
        /* <DEDUP_REMOVED lines=23> */
.L_x_14:
[----:B0-----:R-:W0:Y:S01]  /*0170*/  LDCU UR6, c[0x0][0x3a0] ;  /* 0x00007400ff0677ac */ /* 0x001e220008000800 */
[----:B------:R-:W-:Y:S01]  /*0180*/  BSSY.RECONVERGENT B0, `(.L_x_8) ;  /* 0x0000023000007945 */ /* 0x000fe20003800200 */
[----:B0-----:R-:W-:-:S13]  /*0190*/  ISETP.GE.AND P0, PT, R13, UR6, PT ;  /* 0x000000060d007c0c */ /* 0x001fda000bf06270 */
[----:B------:R-:W-:Y:S05]  /*01a0*/  @P0 BRA `(.L_x_9) ;  /* 0x0000000000800947 */ /* 0x000fea0003800000 */
[----:B------:R-:W0:Y:S01]  /*01b0*/  LDC R3, c[0x0][0x394] ;  /* 0x0000e500ff037b82 */ /* 0x000e220000000800 */
[----:B------:R-:W1:Y:S02]  /*01c0*/  LDCU.64 UR6, c[0x0][0x3a8] ;  /* 0x00007500ff0677ac */ /* 0x000e640008000a00 */
[----:B-1----:R-:W-:-:S05]  /*01d0*/  IADD3 R2, PT, PT, R0, UR6, RZ ;  /* 0x0000000600027c10 */ /* 0x002fca000fffe0ff */
[----:B0-----:R-:W-:-:S07]  /*01e0*/  IMAD R12, R2, R3, UR7 ;  /* 0x00000007020c7e24 */ /* 0x001fce000f8e0203 */
.L_x_13:
        /* <DEDUP_REMOVED lines=14> */
.L_x_12:
        /* <DEDUP_REMOVED lines=9> */
.L_x_11:
[----:B------:R-:W-:Y:S05]  /*0360*/  BSYNC.RECONVERGENT B1 ;  /* 0x0000000000017941 */ /* 0x000fea0003800200 */
.L_x_10:
[----:B------:R-:W1:Y:S01]  /*0370*/  LDCU UR6, c[0x0][0x3a0] ;  /* 0x00007400ff0677ac */ /* 0x000e620008000800 */
[----:B------:R-:W-:-:S04]  /*0380*/  IADD3 R13, PT, PT, R13, UR5, RZ ;  /* 0x000000050d0d7c10 */ /* 0x000fc8000fffe0ff */
[----:B-1----:R-:W-:-:S13]  /*0390*/  ISETP.GE.AND P0, PT, R13, UR6, PT ;  /* 0x000000060d007c0c */ /* 0x002fda000bf06270 */
[----:B------:R-:W-:Y:S05]  /*03a0*/  @!P0 BRA `(.L_x_13) ;  /* 0xfffffffc00908947 */ /* 0x000fea000383ffff */
.L_x_9:
[----:B------:R-:W-:Y:S05]  /*03b0*/  BSYNC.RECONVERGENT B0 ;  /* 0x0000000000007941 */ /* 0x000fea0003800200 */
.L_x_8:
[----:B------:R-:W1:Y:S01]  /*03c0*/  LDCU UR6, c[0x0][0x39c] ;  /* 0x00007380ff0677ac */ /* 0x000e620008000800 */
[----:B------:R-:W-:-:S04]  /*03d0*/  IADD3 R0, PT, PT, R11, R0, RZ ;  /* 0x000000000b007210 */ /* 0x000fc80007ffe0ff */
[----:B-1----:R-:W-:-:S13]  /*03e0*/  ISETP.GE.AND P0, PT, R0, UR6, PT ;  /* 0x0000000600007c0c */ /* 0x002fda000bf06270 */
[----:B------:R-:W-:Y:S05]  /*03f0*/  @!P0 BRA `(.L_x_14) ;  /* 0xfffffffc005c8947 */ /* 0x000fea000383ffff */
[----:B------:R-:W-:Y:S05]  /*0400*/  EXIT ;  /* 0x000000000000794d */ /* 0x000fea0003800000 */
.L_x_15:
        /* <DEDUP_REMOVED lines=15> */
.L_x_17:


//--------------------- .nv.shared.reserved.0     --------------------------
	.section	.nv.shared.reserved.0,"aw",@nobits
	.weak		__nv_reservedSMEM_offset_0_alias
	.size		__nv_reservedSMEM_offset_0_alias, 0, 64
	.other		__nv_reservedSMEM_offset_0_alias,@"STO_CUDA_RESERVED_SHARED STV_DEFAULT"
__nv_reservedSMEM_offset_0_alias:
	.zero		0
	.zero		64


//--------------------- .nv.constant0._Z15copy3d_fortran_PdS_iiiiiiiii --------------------------
	.section	.nv.constant0._Z15copy3d_fortran_PdS_iiiiiiiii,"a",@progbits
	.sectionflags	@""
	.align	4
.nv.constant0._Z15copy3d_fortran_PdS_iiiiiiiii:
	.zero		948


//--------------------- .nv.constant0._Z7copy3d_PdS_iiiiiiiii --------------------------
	.section	.nv.constant0._Z7copy3d_PdS_iiiiiiiii,"a",@progbits
	.sectionflags	@""
	.align	4
.nv.constant0._Z7copy3d_PdS_iiiiiiiii:
	.zero		948


//--------------------- SYMBOLS --------------------------

	.type		.nv.reservedSmem.offset0,@object
	.size		.nv.reservedSmem.offset0,0x4
